	.headerflags	@"EF_CUDA_TEXMODE_UNIFIED EF_CUDA_64BIT_ADDRESS EF_CUDA_ACCELERATORS EF_CUDA_SM90 EF_CUDA_VIRTUAL_SM(EF_CUDA_SM90)"
	.elftype	@"ET_EXEC"


//--------------------- .nv.info                  --------------------------
	.section	.nv.info,"",@"SHT_CUDA_INFO"
	.align	4


	//----- nvinfo : EIATTR_REGCOUNT
	.align		4
        /*0000*/ 	.byte	0x04, 0x2f
        /*0002*/ 	.short	(.L_3 - .L_2)
	.align		4
.L_2:
        /*0004*/ 	.word	index@(triton_poi_fused__native_batch_norm_legit_no_training_relu_21)
        /*0008*/ 	.word	0x00000011


	//----- nvinfo : EIATTR_MIN_STACK_SIZE
	.align		4
.L_3:
        /*000c*/ 	.byte	0x04, 0x12
        /*000e*/ 	.short	(.L_5 - .L_4)
	.align		4
.L_4:
        /*0010*/ 	.word	index@(triton_poi_fused__native_batch_norm_legit_no_training_relu_21)
        /*0014*/ 	.word	0x00000000


	//----- nvinfo : EIATTR_FRAME_SIZE
	.align		4
.L_5:
        /*0018*/ 	.byte	0x04, 0x11
        /*001a*/ 	.short	(.L_7 - .L_6)
	.align		4
.L_6:
        /*001c*/ 	.word	index@(triton_poi_fused__native_batch_norm_legit_no_training_relu_21)
        /*0020*/ 	.word	0x00000000


	//----- nvinfo : EIATTR_MIN_STACK_SIZE
	.align		4
.L_7:
        /*0024*/ 	.byte	0x04, 0x12
        /*0026*/ 	.short	(.L_9 - .L_8)
	.align		4
.L_8:
        /*0028*/ 	.word	index@(triton_poi_fused__native_batch_norm_legit_no_training_relu_21)
        /*002c*/ 	.word	0x00000000
.L_9:


//--------------------- .nv.info.triton_poi_fused__native_batch_norm_legit_no_training_relu_21 --------------------------
	.section	.nv.info.triton_poi_fused__native_batch_norm_legit_no_training_relu_21,"",@"SHT_CUDA_INFO"
	.sectionflags	@""
	.align	4


	//----- nvinfo : EIATTR_CUDA_API_VERSION
	.align		4
        /*0000*/ 	.byte	0x04, 0x37
        /*0002*/ 	.short	(.L_11 - .L_10)
.L_10:
        /*0004*/ 	.word	0x0000007c


	//----- nvinfo : EIATTR_KPARAM_INFO
	.align		4
.L_11:
        /*0008*/ 	.byte	0x04, 0x17
        /*000a*/ 	.short	(.L_13 - .L_12)
.L_12:
        /*000c*/ 	.word	0x00000000
        /*0010*/ 	.short	0x0006
        /*0012*/ 	.short	0x0030
        /*0014*/ 	.byte	0x00, 0xf0, 0x11, 0x00


	//----- nvinfo : EIATTR_KPARAM_INFO
	.align		4
.L_13:
        /*0018*/ 	.byte	0x04, 0x17
        /*001a*/ 	.short	(.L_15 - .L_14)
.L_14:
        /*001c*/ 	.word	0x00000000
        /*0020*/ 	.short	0x0005
        /*0022*/ 	.short	0x0028
        /*0024*/ 	.byte	0x00, 0xf4, 0x21, 0x00


	//----- nvinfo : EIATTR_KPARAM_INFO
	.align		4
.L_15:
        /*0028*/ 	.byte	0x04, 0x17
        /*002a*/ 	.short	(.L_17 - .L_16)
.L_16:
        /*002c*/ 	.word	0x00000000
        /*0030*/ 	.short	0x0004
        /*0032*/ 	.short	0x0020
        /*0034*/ 	.byte	0x00, 0xf4, 0x21, 0x00


	//----- nvinfo : EIATTR_KPARAM_INFO
	.align		4
.L_17:
        /*0038*/ 	.byte	0x04, 0x17
        /*003a*/ 	.short	(.L_19 - .L_18)
.L_18:
        /*003c*/ 	.word	0x00000000
        /*0040*/ 	.short	0x0003
        /*0042*/ 	.short	0x0018
        /*0044*/ 	.byte	0x00, 0xf4, 0x21, 0x00


	//----- nvinfo : EIATTR_KPARAM_INFO
	.align		4
.L_19:
        /*0048*/ 	.byte	0x04, 0x17
        /*004a*/ 	.short	(.L_21 - .L_20)
.L_20:
        /*004c*/ 	.word	0x00000000
        /*0050*/ 	.short	0x0002
        /*0052*/ 	.short	0x0010
        /*0054*/ 	.byte	0x00, 0xf4, 0x21, 0x00


	//----- nvinfo : EIATTR_KPARAM_INFO
	.align		4
.L_21:
        /*0058*/ 	.byte	0x04, 0x17
        /*005a*/ 	.short	(.L_23 - .L_22)
.L_22:
        /*005c*/ 	.word	0x00000000
        /*0060*/ 	.short	0x0001
        /*0062*/ 	.short	0x0008
        /*0064*/ 	.byte	0x00, 0xf4, 0x21, 0x00


	//----- nvinfo : EIATTR_KPARAM_INFO
	.align		4
.L_23:
        /*0068*/ 	.byte	0x04, 0x17
        /*006a*/ 	.short	(.L_25 - .L_24)
.L_24:
        /*006c*/ 	.word	0x00000000
        /*0070*/ 	.short	0x0000
        /*0072*/ 	.short	0x0000
        /*0074*/ 	.byte	0x00, 0xf4, 0x21, 0x00


	//----- nvinfo : EIATTR_SPARSE_MMA_MASK
	.align		4
.L_25:
        /*0078*/ 	.byte	0x03, 0x50
        /*007a*/ 	.short	0x0000


	//----- nvinfo : EIATTR_MAXREG_COUNT
	.align		4
        /*007c*/ 	.byte	0x03, 0x1b
        /*007e*/ 	.short	0x00ff


	//----- nvinfo : EIATTR_EXIT_INSTR_OFFSETS
	.align		4
        /*0080*/ 	.byte	0x04, 0x1c
        /*0082*/ 	.short	(.L_27 - .L_26)


	//   ....[0]....
.L_26:
        /*0084*/ 	.word	0x00000350


	//----- nvinfo : EIATTR_REQNTID
	.align		4
.L_27:
        /*0088*/ 	.byte	0x04, 0x10
        /*008a*/ 	.short	(.L_29 - .L_28)
.L_28:
        /*008c*/ 	.word	0x00000080
        /*0090*/ 	.word	0x00000001
        /*0094*/ 	.word	0x00000001


	//----- nvinfo : EIATTR_CBANK_PARAM_SIZE
	.align		4
.L_29:
        /*0098*/ 	.byte	0x03, 0x19
        /*009a*/ 	.short	0x0034


	//----- nvinfo : EIATTR_PARAM_CBANK
	.align		4
        /*009c*/ 	.byte	0x04, 0x0a
        /*009e*/ 	.short	(.L_31 - .L_30)
	.align		4
.L_30:
        /*00a0*/ 	.word	index@(.nv.constant0.triton_poi_fused__native_batch_norm_legit_no_training_relu_21)
        /*00a4*/ 	.short	0x0210
        /*00a6*/ 	.short	0x0034


	//----- nvinfo : EIATTR_SW_WAR
	.align		4
.L_31:
        /*00a8*/ 	.byte	0x04, 0x36
        /*00aa*/ 	.short	(.L_33 - .L_32)
.L_32:
        /*00ac*/ 	.word	0x00000008
.L_33:


//--------------------- .nv.callgraph             --------------------------
	.section	.nv.callgraph,"",@"SHT_CUDA_CALLGRAPH"
	.align	4
	.sectionentsize	8
	.align		4
        /*0000*/ 	.word	0x00000000
	.align		4
        /*0004*/ 	.word	0xffffffff
	.align		4
        /*0008*/ 	.word	0x00000000
	.align		4
        /*000c*/ 	.word	0xfffffffe
	.align		4
        /*0010*/ 	.word	0x00000000
	.align		4
        /*0014*/ 	.word	0xfffffffd
	.align		4
        /*0018*/ 	.word	0x00000000
	.align		4
        /*001c*/ 	.word	0xfffffffc


//--------------------- .nv.constant4             --------------------------
	.section	.nv.constant4,"a",@progbits
	.align	8
	.align		8
.nv.constant4:
        /*0000*/ 	.dword	_$_str
	.align		8
        /*0008*/ 	.dword	_$_str_$_2


//--------------------- .text.triton_poi_fused__native_batch_norm_legit_no_training_relu_21 --------------------------
	.section	.text.triton_poi_fused__native_batch_norm_legit_no_training_relu_21,"ax",@progbits
	.align	128
        .global         triton_poi_fused__native_batch_norm_legit_no_training_relu_21
        .type           triton_poi_fused__native_batch_norm_legit_no_training_relu_21,@function
        .size           triton_poi_fused__native_batch_norm_legit_no_training_relu_21,(.L_x_1 - triton_poi_fused__native_batch_norm_legit_no_training_relu_21)
        .other          triton_poi_fused__native_batch_norm_legit_no_training_relu_21,@"STO_CUDA_ENTRY STV_DEFAULT"
triton_poi_fused__native_batch_norm_legit_no_training_relu_21:
.text.triton_poi_fused__native_batch_norm_legit_no_training_relu_21:
[----:B------:R-:W-:Y:S01]  /*0000*/  LDC R1, c[0x0][0x28] ;  /* 0x00000a00ff017b82 */ /* 0x000fe20000000800 */
[----:B------:R-:W1:Y:S07]  /*0010*/  S2R R0, SR_TID.X ;  /* 0x0000000000007919 */ /* 0x000e6e0000002100 */
[----:B------:R-:W2:Y:S01]  /*0020*/  LDC.64 R6, c[0x0][0x220] ;  /* 0x00008800ff067b82 */ /* 0x000ea20000000a00 */
[----:B------:R-:W-:Y:S01]  /*0030*/  ULDC.64 UR4, c[0x0][0x208] ;  /* 0x0000820000047ab9 */ /* 0x000fe20000000a00 */
[----:B------:R-:W3:Y:S06]  /*0040*/  S2R R5, SR_CTAID.X ;  /* 0x0000000000057919 */ /* 0x000eec0000002500 */
[----:B------:R-:W4:Y:S08]  /*0050*/  LDC.64 R8, c[0x0][0x228] ;  /* 0x00008a00ff087b82 */ /* 0x000f300000000a00 */
[----:B------:R-:W5:Y:S01]  /*0060*/  LDC.64 R10, c[0x0][0x230] ;  /* 0x00008c00ff0a7b82 */ /* 0x000f620000000a00 */
[----:B-1----:R-:W-:-:S02]  /*0070*/  SHF.L.U32 R0, R0, 0x1, RZ ;  /* 0x0000000100007819 */ /* 0x002fc400000006ff */
[----:B---3--:R-:W-:Y:S02]  /*0080*/  SHF.R.S32.HI R3, RZ, 0x17, R5 ;  /* 0x00000017ff037819 */ /* 0x008fe40000011405 */
[----:B------:R-:W-:Y:S02]  /*0090*/  LOP3.LUT R0, R0, 0xfe, RZ, 0xc0, !PT ;  /* 0x000000fe00007812 */ /* 0x000fe400078ec0ff */
[----:B------:R-:W-:Y:S02]  /*00a0*/  SGXT R3, R3, 0x1 ;  /* 0x000000010303781a */ /* 0x000fe40000000200 */
[----:B------:R-:W-:Y:S02]  /*00b0*/  LEA R0, R5, R0, 0x8 ;  /* 0x0000000005007211 */ /* 0x000fe400078e40ff */
[----:B------:R-:W1:Y:S02]  /*00c0*/  LDC.64 R4, c[0x0][0x218] ;  /* 0x00008600ff047b82 */ /* 0x000e640000000a00 */
[----:B------:R-:W-:-:S04]  /*00d0*/  LEA.HI R3, R3, R0, RZ, 0x8 ;  /* 0x0000000003037211 */ /* 0x000fc800078f40ff */
[----:B------:R-:W-:-:S04]  /*00e0*/  SHF.R.S32.HI R3, RZ, 0x8, R3 ;  /* 0x00000008ff037819 */ /* 0x000fc80000011403 */
[----:B------:R-:W-:-:S04]  /*00f0*/  LEA.HI R2, R3, R3, RZ, 0x5 ;  /* 0x0000000303027211 */ /* 0x000fc800078f28ff */
[----:B------:R-:W-:-:S04]  /*0100*/  LOP3.LUT R2, R2, 0xffffffe0, RZ, 0xc0, !PT ;  /* 0xffffffe002027812 */ /* 0x000fc800078ec0ff */
[----:B------:R-:W-:Y:S02]  /*0110*/  IADD3 R13, R3, -R2, RZ ;  /* 0x80000002030d7210 */ /* 0x000fe40007ffe0ff */
[----:B------:R-:W3:Y:S03]  /*0120*/  LDC.64 R2, c[0x0][0x210] ;  /* 0x00008400ff027b82 */ /* 0x000ee60000000a00 */
[----:B--2---:R-:W-:-:S06]  /*0130*/  IMAD.WIDE R6, R13, 0x4, R6 ;  /* 0x000000040d067825 */ /* 0x004fcc00078e0206 */
[----:B------:R-:W2:Y:S01]  /*0140*/  LDG.E.EL R6, desc[UR4][R6.64] ;  /* 0x0000000406067981 */ /* 0x000ea2000c2e1900 */
[----:B-1----:R-:W-:-:S05]  /*0150*/  IMAD.WIDE R4, R13, 0x4, R4 ;  /* 0x000000040d047825 */ /* 0x002fca00078e0204 */
[----:B------:R1:W2:Y:S01]  /*0160*/  LDG.E.EL R12, desc[UR4][R4.64] ;  /* 0x00000004040c7981 */ /* 0x0002a2000c2e1900 */
[----:B---3--:R-:W-:Y:S01]  /*0170*/  IMAD.WIDE R2, R0, 0x4, R2 ;  /* 0x0000000400027825 */ /* 0x008fe200078e0202 */
[----:B------:R-:W-:Y:S01]  /*0180*/  HFMA2.MMA R14, -RZ, RZ, 1.625, 0 ;  /* 0x3e800000ff0e7435 */ /* 0x000fe200000001ff */
[----:B-1----:R-:W1:Y:S04]  /*0190*/  LDC.64 R4, c[0x0][0x238] ;  /* 0x00008e00ff047b82 */ /* 0x002e680000000a00 */
[----:B------:R-:W3:Y:S01]  /*01a0*/  LDG.E.64 R2, desc[UR4][R2.64] ;  /* 0x0000000402027981 */ /* 0x000ee2000c1e1b00 */
[----:B----4-:R-:W-:-:S04]  /*01b0*/  IMAD.WIDE R8, R13, 0x4, R8 ;  /* 0x000000040d087825 */ /* 0x010fc800078e0208 */
[----:B-----5:R-:W-:Y:S02]  /*01c0*/  IMAD.WIDE R10, R13, 0x4, R10 ;  /* 0x000000040d0a7825 */ /* 0x020fe400078e020a */
[----:B------:R-:W4:Y:S04]  /*01d0*/  LDG.E.EL R8, desc[UR4][R8.64] ;  /* 0x0000000408087981 */ /* 0x000f28000c2e1900 */
[----:B------:R-:W4:Y:S01]  /*01e0*/  LDG.E.EL R11, desc[UR4][R10.64] ;  /* 0x000000040a0b7981 */ /* 0x000f22000c2e1900 */
[----:B-1----:R-:W-:-:S04]  /*01f0*/  IMAD.WIDE R4, R0, 0x4, R4 ;  /* 0x0000000400047825 */ /* 0x002fc800078e0204 */
[----:B--2---:R-:W-:-:S04]  /*0200*/  FADD R6, R6, 9.9999997473787516356e-06 ;  /* 0x3727c5ac06067421 */ /* 0x004fc80000000000 */
[----:B------:R-:W1:Y:S02]  /*0210*/  MUFU.SQRT R7, R6 ;  /* 0x0000000600077308 */ /* 0x000e640000002000 */
[C---:B-1----:R-:W-:Y:S02]  /*0220*/  FSETP.GT.AND P0, PT, R7.reuse, 8.50705917302346158658e+37, PT ;  /* 0x7e8000000700780b */ /* 0x042fe40003f04000 */
[----:B------:R-:W-:-:S11]  /*0230*/  FSETP.GEU.AND P1, PT, R7, 1.175494350822287508e-38, PT ;  /* 0x008000000700780b */ /* 0x000fd60003f2e000 */
[----:B------:R-:W-:-:S04]  /*0240*/  @P0 FMUL R7, R7, 0.25 ;  /* 0x3e80000007070820 */ /* 0x000fc80000400000 */
[----:B------:R-:W-:-:S06]  /*0250*/  @!P1 FMUL R7, R7, 16777216 ;  /* 0x4b80000007079820 */ /* 0x000fcc0000400000 */
[----:B------:R-:W1:Y:S01]  /*0260*/  MUFU.RCP R7, R7 ;  /* 0x0000000700077308 */ /* 0x000e620000001000 */
[----:B------:R-:W-:Y:S01]  /*0270*/  FSEL R14, R14, 1, P0 ;  /* 0x3f8000000e0e7808 */ /* 0x000fe20000000000 */
[----:B---3--:R-:W-:-:S04]  /*0280*/  FADD R2, R2, -R12 ;  /* 0x8000000c02027221 */ /* 0x008fc80000000000 */
[----:B------:R-:W-:Y:S01]  /*0290*/  @!P1 FMUL R14, R14, 16777216 ;  /* 0x4b8000000e0e9820 */ /* 0x000fe20000400000 */
[----:B------:R-:W-:-:S03]  /*02a0*/  FADD R3, R3, -R12 ;  /* 0x8000000c03037221 */ /* 0x000fc60000000000 */
[----:B-1----:R-:W-:-:S04]  /*02b0*/  FMUL R14, R7, R14 ;  /* 0x0000000e070e7220 */ /* 0x002fc80000400000 */
[-C--:B------:R-:W-:Y:S01]  /*02c0*/  FMUL R2, R2, R14.reuse ;  /* 0x0000000e02027220 */ /* 0x080fe20000400000 */
[----:B------:R-:W-:-:S03]  /*02d0*/  FMUL R14, R3, R14 ;  /* 0x0000000e030e7220 */ /* 0x000fc60000400000 */
[C-C-:B----4-:R-:W-:Y:S01]  /*02e0*/  FFMA R2, R8.reuse, R2, R11.reuse ;  /* 0x0000000208027223 */ /* 0x150fe2000000000b */
[----:B------:R-:W-:-:S04]  /*02f0*/  FFMA R14, R8, R14, R11 ;  /* 0x0000000e080e7223 */ /* 0x000fc8000000000b */
[----:B------:R-:W-:Y:S02]  /*0300*/  FSETP.GEU.AND P0, PT, R2, RZ, PT ;  /* 0x000000ff0200720b */ /* 0x000fe40003f0e000 */
[----:B------:R-:W-:Y:S02]  /*0310*/  FSETP.GEU.AND P1, PT, R14, RZ, PT ;  /* 0x000000ff0e00720b */ /* 0x000fe40003f2e000 */
[----:B------:R-:W-:Y:S02]  /*0320*/  FSEL R2, R2, RZ, P0 ;  /* 0x000000ff02027208 */ /* 0x000fe40000000000 */
[----:B------:R-:W-:-:S05]  /*0330*/  FSEL R3, R14, RZ, P1 ;  /* 0x000000ff0e037208 */ /* 0x000fca0000800000 */
[----:B------:R-:W-:Y:S01]  /*0340*/  STG.E.64 desc[UR4][R4.64], R2 ;  /* 0x0000000204007986 */ /* 0x000fe2000c101b04 */
[----:B------:R-:W-:Y:S05]  /*0350*/  EXIT ;  /* 0x000000000000794d */ /* 0x000fea0003800000 */
.L_x_0:
[----:B------:R-:W-:-:S00]  /*0360*/  BRA `(.L_x_0) ;  /* 0xfffffffc00fc7947 */ /* 0x000fc0000383ffff */
[----:B------:R-:W-:-:S00]  /*0370*/  NOP ;  /* 0x0000000000007918 */ /* 0x000fc00000000000 */
        /* <DEDUP_REMOVED lines=8> */
.L_x_1:


//--------------------- .nv.global.init           --------------------------
	.section	.nv.global.init,"aw",@progbits
.nv.global.init:
	.type		_$_str,@object
	.size		_$_str,(_$_str_$_2 - _$_str)
_$_str:
        /*0000*/ 	.byte	0x5f, 0x5f, 0x43, 0x55, 0x44, 0x41, 0x5f, 0x46, 0x54, 0x5a, 0x00
	.type		_$_str_$_2,@object
	.size		_$_str_$_2,(.L_1 - _$_str_$_2)
_$_str_$_2:
        /*000b*/ 	.byte	0x5f, 0x5f, 0x43, 0x55, 0x44, 0x41, 0x5f, 0x50, 0x52, 0x45, 0x43, 0x5f, 0x53, 0x51, 0x52, 0x54
        /*001b*/ 	.byte	0x00
.L_1:


//--------------------- .nv.constant0.triton_poi_fused__native_batch_norm_legit_no_training_relu_21 --------------------------
	.section	.nv.constant0.triton_poi_fused__native_batch_norm_legit_no_training_relu_21,"a",@progbits
	.sectionflags	@""
	.align	4
.nv.constant0.triton_poi_fused__native_batch_norm_legit_no_training_relu_21:
	.zero		580
